//
// Generated by NVIDIA NVVM Compiler
//
// Compiler Build ID: CL-36424714
// Cuda compilation tools, release 13.0, V13.0.88
// Based on NVVM 20.0.0
//

.version 9.0
.target sm_100
.address_size 64

	// .globl	compress
.extern .func  (.param .b32 func_retval0) vprintf
(
	.param .b64 vprintf_param_0,
	.param .b64 vprintf_param_1
)
;
.const .align 4 .b8 g_IV[32] = {103, 230, 9, 106, 133, 174, 103, 187, 114, 243, 110, 60, 58, 245, 79, 165, 127, 82, 14, 81, 140, 104, 5, 155, 171, 217, 131, 31, 25, 205, 224, 91};
.global .align 1 .b8 $str[12] = {103, 111, 116, 32, 99, 97, 108, 108, 101, 100, 10};

.visible .entry compress(
	.param .u64 .ptr .align 1 compress_param_0,
	.param .u64 .ptr .align 1 compress_param_1
)
{
	.reg .pred 	%p<4>;
	.reg .b32 	%r<15>;
	.reg .b64 	%rd<3>;

	mov.u32 	%r1, %ctaid.y;
	mov.u32 	%r2, %ntid.y;
	mul.lo.s32 	%r3, %r1, %r2;
	mov.u32 	%r4, %tid.y;
	mov.u32 	%r5, %ctaid.x;
	mov.u32 	%r6, %ntid.x;
	mul.lo.s32 	%r7, %r5, %r6;
	mov.u32 	%r9, %tid.x;
	or.b32  	%r11, %r3, %r4;
	setp.ne.s32 	%p1, %r11, 0;
	neg.s32 	%r12, %r9;
	setp.ne.s32 	%p2, %r7, %r12;
	or.pred  	%p3, %p1, %p2;
	@%p3 bra 	$L__BB0_2;
	mov.u64 	%rd1, $str;
	cvta.global.u64 	%rd2, %rd1;
	{ // callseq 0, 0
	.param .b64 param0;
	st.param.b64 	[param0], %rd2;
	.param .b64 param1;
	st.param.b64 	[param1], 0;
	.param .b32 retval0;
	call.uni (retval0), 
	vprintf, 
	(
	param0, 
	param1
	);
	ld.param.b32 	%r13, [retval0];
	} // callseq 0
$L__BB0_2:
	ret;

}
	// .globl	matmul
.visible .entry matmul(
	.param .u64 .ptr .align 1 matmul_param_0,
	.param .u64 .ptr .align 1 matmul_param_1,
	.param .u64 .ptr .align 1 matmul_param_2,
	.param .u32 matmul_param_3
)
{
	.reg .pred 	%p<12>;
	.reg .b32 	%r<40>;
	.reg .b32 	%f<68>;
	.reg .b64 	%rd<67>;

	ld.param.u64 	%rd14, [matmul_param_0];
	ld.param.u64 	%rd15, [matmul_param_1];
	ld.param.u32 	%r17, [matmul_param_3];
	cvta.to.global.u64 	%rd1, %rd15;
	cvta.to.global.u64 	%rd2, %rd14;
	mov.u32 	%r18, %ctaid.y;
	mov.u32 	%r19, %ntid.y;
	mov.u32 	%r20, %tid.y;
	mad.lo.s32 	%r1, %r18, %r19, %r20;
	mov.u32 	%r21, %ctaid.x;
	mov.u32 	%r22, %ntid.x;
	mov.u32 	%r23, %tid.x;
	mad.lo.s32 	%r2, %r21, %r22, %r23;
	max.s32 	%r24, %r1, %r2;
	setp.ge.s32 	%p1, %r24, %r17;
	setp.lt.s32 	%p2, %r17, 1;
	mov.f32 	%f67, 0f00000000;
	or.pred  	%p3, %p1, %p2;
	@%p3 bra 	$L__BB1_12;
	mul.lo.s32 	%r3, %r17, %r1;
	and.b32  	%r4, %r17, 7;
	setp.lt.u32 	%p4, %r17, 8;
	mov.f32 	%f67, 0f00000000;
	mov.b32 	%r38, 0;
	@%p4 bra 	$L__BB1_4;
	and.b32  	%r38, %r17, 2147483640;
	neg.s32 	%r36, %r38;
	mul.wide.u32 	%rd16, %r17, 4;
	add.s64 	%rd3, %rd1, %rd16;
	mul.wide.u32 	%rd17, %r17, 8;
	add.s64 	%rd4, %rd1, %rd17;
	mul.wide.u32 	%rd18, %r17, 12;
	add.s64 	%rd5, %rd1, %rd18;
	mul.wide.u32 	%rd19, %r17, 16;
	add.s64 	%rd6, %rd1, %rd19;
	mul.wide.u32 	%rd20, %r17, 20;
	add.s64 	%rd7, %rd1, %rd20;
	mul.wide.u32 	%rd21, %r17, 24;
	add.s64 	%rd8, %rd1, %rd21;
	mul.wide.u32 	%rd22, %r17, 28;
	add.s64 	%rd9, %rd1, %rd22;
	mul.wide.u32 	%rd23, %r3, 4;
	add.s64 	%rd24, %rd23, %rd2;
	add.s64 	%rd66, %rd24, 16;
	mov.f32 	%f67, 0f00000000;
	mov.u32 	%r35, %r2;
$L__BB1_3:
	.pragma "nounroll";
	mul.wide.s32 	%rd25, %r35, 4;
	add.s64 	%rd26, %rd3, %rd25;
	add.s64 	%rd27, %rd4, %rd25;
	add.s64 	%rd28, %rd5, %rd25;
	add.s64 	%rd29, %rd6, %rd25;
	add.s64 	%rd30, %rd7, %rd25;
	add.s64 	%rd31, %rd8, %rd25;
	add.s64 	%rd32, %rd9, %rd25;
	add.s64 	%rd33, %rd1, %rd25;
	ld.global.f32 	%f17, [%rd66+-16];
	ld.global.f32 	%f18, [%rd33];
	fma.rn.f32 	%f19, %f17, %f18, %f67;
	ld.global.f32 	%f20, [%rd66+-12];
	ld.global.f32 	%f21, [%rd26];
	fma.rn.f32 	%f22, %f20, %f21, %f19;
	ld.global.f32 	%f23, [%rd66+-8];
	ld.global.f32 	%f24, [%rd27];
	fma.rn.f32 	%f25, %f23, %f24, %f22;
	ld.global.f32 	%f26, [%rd66+-4];
	ld.global.f32 	%f27, [%rd28];
	fma.rn.f32 	%f28, %f26, %f27, %f25;
	ld.global.f32 	%f29, [%rd66];
	ld.global.f32 	%f30, [%rd29];
	fma.rn.f32 	%f31, %f29, %f30, %f28;
	ld.global.f32 	%f32, [%rd66+4];
	ld.global.f32 	%f33, [%rd30];
	fma.rn.f32 	%f34, %f32, %f33, %f31;
	ld.global.f32 	%f35, [%rd66+8];
	ld.global.f32 	%f36, [%rd31];
	fma.rn.f32 	%f37, %f35, %f36, %f34;
	ld.global.f32 	%f38, [%rd66+12];
	ld.global.f32 	%f39, [%rd32];
	fma.rn.f32 	%f67, %f38, %f39, %f37;
	add.s32 	%r36, %r36, 8;
	shl.b32 	%r26, %r17, 3;
	add.s32 	%r35, %r35, %r26;
	add.s64 	%rd66, %rd66, 32;
	setp.ne.s32 	%p5, %r36, 0;
	@%p5 bra 	$L__BB1_3;
$L__BB1_4:
	setp.eq.s32 	%p6, %r4, 0;
	@%p6 bra 	$L__BB1_12;
	and.b32  	%r12, %r17, 3;
	setp.lt.u32 	%p7, %r4, 4;
	@%p7 bra 	$L__BB1_7;
	add.s32 	%r27, %r38, %r3;
	mul.wide.u32 	%rd34, %r27, 4;
	add.s64 	%rd35, %rd2, %rd34;
	ld.global.f32 	%f41, [%rd35];
	mad.lo.s32 	%r28, %r38, %r17, %r2;
	mul.wide.s32 	%rd36, %r28, 4;
	add.s64 	%rd37, %rd1, %rd36;
	ld.global.f32 	%f42, [%rd37];
	fma.rn.f32 	%f43, %f41, %f42, %f67;
	cvt.u64.u32 	%rd38, %r3;
	cvt.u64.u32 	%rd39, %r38;
	add.s64 	%rd40, %rd39, %rd38;
	shl.b64 	%rd41, %rd40, 2;
	add.s64 	%rd42, %rd2, %rd41;
	ld.global.f32 	%f44, [%rd42+4];
	mul.wide.u32 	%rd43, %r17, 4;
	add.s64 	%rd44, %rd37, %rd43;
	ld.global.f32 	%f45, [%rd44];
	fma.rn.f32 	%f46, %f44, %f45, %f43;
	ld.global.f32 	%f47, [%rd42+8];
	add.s64 	%rd45, %rd44, %rd43;
	ld.global.f32 	%f48, [%rd45];
	fma.rn.f32 	%f49, %f47, %f48, %f46;
	ld.global.f32 	%f50, [%rd42+12];
	add.s64 	%rd46, %rd45, %rd43;
	ld.global.f32 	%f51, [%rd46];
	fma.rn.f32 	%f67, %f50, %f51, %f49;
	add.s32 	%r38, %r38, 4;
$L__BB1_7:
	setp.eq.s32 	%p8, %r12, 0;
	@%p8 bra 	$L__BB1_12;
	setp.eq.s32 	%p9, %r12, 1;
	@%p9 bra 	$L__BB1_10;
	add.s32 	%r29, %r38, %r3;
	mul.wide.u32 	%rd47, %r29, 4;
	add.s64 	%rd48, %rd2, %rd47;
	ld.global.f32 	%f53, [%rd48];
	mad.lo.s32 	%r30, %r38, %r17, %r2;
	mul.wide.s32 	%rd49, %r30, 4;
	add.s64 	%rd50, %rd1, %rd49;
	ld.global.f32 	%f54, [%rd50];
	fma.rn.f32 	%f55, %f53, %f54, %f67;
	cvt.u64.u32 	%rd51, %r3;
	cvt.u64.u32 	%rd52, %r38;
	add.s64 	%rd53, %rd52, %rd51;
	shl.b64 	%rd54, %rd53, 2;
	add.s64 	%rd55, %rd2, %rd54;
	ld.global.f32 	%f56, [%rd55+4];
	mul.wide.u32 	%rd56, %r17, 4;
	add.s64 	%rd57, %rd50, %rd56;
	ld.global.f32 	%f57, [%rd57];
	fma.rn.f32 	%f67, %f56, %f57, %f55;
	add.s32 	%r38, %r38, 2;
$L__BB1_10:
	and.b32  	%r31, %r17, 1;
	setp.eq.b32 	%p10, %r31, 1;
	not.pred 	%p11, %p10;
	@%p11 bra 	$L__BB1_12;
	add.s32 	%r32, %r38, %r3;
	mul.wide.u32 	%rd58, %r32, 4;
	add.s64 	%rd59, %rd2, %rd58;
	ld.global.f32 	%f58, [%rd59];
	mad.lo.s32 	%r33, %r38, %r17, %r2;
	mul.wide.s32 	%rd60, %r33, 4;
	add.s64 	%rd61, %rd1, %rd60;
	ld.global.f32 	%f59, [%rd61];
	fma.rn.f32 	%f67, %f58, %f59, %f67;
$L__BB1_12:
	ld.param.u64 	%rd65, [matmul_param_2];
	cvta.to.global.u64 	%rd62, %rd65;
	mad.lo.s32 	%r34, %r17, %r1, %r2;
	mul.wide.s32 	%rd63, %r34, 4;
	add.s64 	%rd64, %rd62, %rd63;
	st.global.f32 	[%rd64], %f67;
	ret;

}


// ===== COMPILED SASS (sm_100) =====

	.target	sm_100

	.elftype	@"ET_EXEC"


//--------------------- .note.nv.tkinfo           --------------------------
	.section	.note.nv.tkinfo,"",@"SHT_NOTE"
	.sectionflags	@"SHF_NOTE_NV_TKINFO"
	.tkinfo
        /*0018*/ 	.word	0x00000002
        /*0030*/ 	.string	""
        /*0030*/ 	.string	"ptxas"
        /*0030*/ 	.string	"Cuda compilation tools, release 13.0, V13.0.88"
        /*0030*/ 	.string	"Build cuda_13.0.r13.0/compiler.36424714_0"
        /*0030*/ 	.string	"-arch sm_100 -m 64 "



//--------------------- .note.nv.cuinfo           --------------------------
	.section	.note.nv.cuinfo,"",@"SHT_NOTE"
	.sectionflags	@"SHF_NOTE_NV_CUINFO"
        /*0018*/ 	.short	0x0002
        /*001a*/ 	.short	0x0064
        /*001c*/ 	.short	0x0082
	.zero		2


//--------------------- .nv.info                  --------------------------
	.section	.nv.info,"",@"SHT_CUDA_INFO"
	.align	4


	//----- nvinfo : EIATTR_REGCOUNT
	.align		4
        /*0000*/ 	.byte	0x04, 0x2f
        /*0002*/ 	.short	(.L_3 - .L_2)
	.align		4
.L_2:
        /*0004*/ 	.word	index@(compress)
        /*0008*/ 	.word	0x00000018


	//----- nvinfo : EIATTR_FRAME_SIZE
	.align		4
.L_3:
        /*000c*/ 	.byte	0x04, 0x11
        /*000e*/ 	.short	(.L_5 - .L_4)
	.align		4
.L_4:
        /*0010*/ 	.word	index@(compress)
        /*0014*/ 	.word	0x00000000


	//----- nvinfo : EIATTR_REGCOUNT
	.align		4
.L_5:
        /*0018*/ 	.byte	0x04, 0x2f
        /*001a*/ 	.short	(.L_7 - .L_6)
	.align		4
.L_6:
        /*001c*/ 	.word	index@(matmul)
        /*0020*/ 	.word	0x0000001e


	//----- nvinfo : EIATTR_FRAME_SIZE
	.align		4
.L_7:
        /*0024*/ 	.byte	0x04, 0x11
        /*0026*/ 	.short	(.L_9 - .L_8)
	.align		4
.L_8:
        /*0028*/ 	.word	index@(matmul)
        /*002c*/ 	.word	0x00000000


	//----- nvinfo : EIATTR_MIN_STACK_SIZE
	.align		4
.L_9:
        /*0030*/ 	.byte	0x04, 0x12
        /*0032*/ 	.short	(.L_11 - .L_10)
	.align		4
.L_10:
        /*0034*/ 	.word	index@(matmul)
        /*0038*/ 	.word	0x00000000


	//----- nvinfo : EIATTR_MIN_STACK_SIZE
	.align		4
.L_11:
        /*003c*/ 	.byte	0x04, 0x12
        /*003e*/ 	.short	(.L_13 - .L_12)
	.align		4
.L_12:
        /*0040*/ 	.word	index@(compress)
        /*0044*/ 	.word	0x00000000
.L_13:


//--------------------- .nv.compat                --------------------------
	.section	.nv.compat,"",@"SHT_CUDA_COMPAT_INFO"
	.align	4
        /*0000*/ 	.byte	0x02, 0x09, 0x00, 0x00, 0x02, 0x02, 0x01, 0x00, 0x02, 0x05, 0x05, 0x00, 0x03, 0x07, 0x01, 0x01
        /*0010*/ 	.byte	0x02, 0x03, 0x00, 0x00, 0x02, 0x06, 0x01, 0x00, 0x04, 0x0b, 0x08, 0x00, 0x09, 0x00, 0x00, 0x00
        /*0020*/ 	.byte	0x00, 0x00, 0x00, 0x00


//--------------------- .nv.info.matmul           --------------------------
	.section	.nv.info.matmul,"",@"SHT_CUDA_INFO"
	.sectionflags	@""
	.align	4


	//----- nvinfo : EIATTR_CUDA_API_VERSION
	.align		4
        /*0000*/ 	.byte	0x04, 0x37
        /*0002*/ 	.short	(.L_15 - .L_14)
.L_14:
        /*0004*/ 	.word	0x00000082


	//----- nvinfo : EIATTR_KPARAM_INFO
	.align		4
.L_15:
        /*0008*/ 	.byte	0x04, 0x17
        /*000a*/ 	.short	(.L_17 - .L_16)
.L_16:
        /*000c*/ 	.word	0x00000000
        /*0010*/ 	.short	0x0003
        /*0012*/ 	.short	0x0018
        /*0014*/ 	.byte	0x00, 0xf0, 0x11, 0x00


	//----- nvinfo : EIATTR_KPARAM_INFO
	.align		4
.L_17:
        /*0018*/ 	.byte	0x04, 0x17
        /*001a*/ 	.short	(.L_19 - .L_18)
.L_18:
        /*001c*/ 	.word	0x00000000
        /*0020*/ 	.short	0x0002
        /*0022*/ 	.short	0x0010
        /*0024*/ 	.byte	0x00, 0xf5, 0x21, 0x00


	//----- nvinfo : EIATTR_KPARAM_INFO
	.align		4
.L_19:
        /*0028*/ 	.byte	0x04, 0x17
        /*002a*/ 	.short	(.L_21 - .L_20)
.L_20:
        /*002c*/ 	.word	0x00000000
        /*0030*/ 	.short	0x0001
        /*0032*/ 	.short	0x0008
        /*0034*/ 	.byte	0x00, 0xf5, 0x21, 0x00


	//----- nvinfo : EIATTR_KPARAM_INFO
	.align		4
.L_21:
        /*0038*/ 	.byte	0x04, 0x17
        /*003a*/ 	.short	(.L_23 - .L_22)
.L_22:
        /*003c*/ 	.word	0x00000000
        /*0040*/ 	.short	0x0000
        /*0042*/ 	.short	0x0000
        /*0044*/ 	.byte	0x00, 0xf5, 0x21, 0x00


	//----- nvinfo : EIATTR_SPARSE_MMA_MASK
	.align		4
.L_23:
        /*0048*/ 	.byte	0x03, 0x50
        /*004a*/ 	.short	0x0000


	//----- nvinfo : EIATTR_MAXREG_COUNT
	.align		4
        /*004c*/ 	.byte	0x03, 0x1b
        /*004e*/ 	.short	0x00ff


	//----- nvinfo : EIATTR_MERCURY_ISA_VERSION
	.align		4
        /*0050*/ 	.byte	0x03, 0x5f
        /*0052*/ 	.short	0x0101


	//----- nvinfo : EIATTR_VRC_CTA_INIT_COUNT
	.align		4
        /*0054*/ 	.byte	0x02, 0x4a
	.zero		1
	.zero		1


	//----- nvinfo : EIATTR_EXIT_INSTR_OFFSETS
	.align		4
        /*0058*/ 	.byte	0x04, 0x1c
        /*005a*/ 	.short	(.L_25 - .L_24)


	//   ....[0]....
.L_24:
        /*005c*/ 	.word	0x00000b00


	//----- nvinfo : EIATTR_CRS_STACK_SIZE
	.align		4
.L_25:
        /*0060*/ 	.byte	0x04, 0x1e
        /*0062*/ 	.short	(.L_27 - .L_26)
.L_26:
        /*0064*/ 	.word	0x00000000


	//----- nvinfo : EIATTR_CBANK_PARAM_SIZE
	.align		4
.L_27:
        /*0068*/ 	.byte	0x03, 0x19
        /*006a*/ 	.short	0x001c


	//----- nvinfo : EIATTR_PARAM_CBANK
	.align		4
        /*006c*/ 	.byte	0x04, 0x0a
        /*006e*/ 	.short	(.L_29 - .L_28)
	.align		4
.L_28:
        /*0070*/ 	.word	index@(.nv.constant0.matmul)
        /*0074*/ 	.short	0x0380
        /*0076*/ 	.short	0x001c


	//----- nvinfo : EIATTR_SW_WAR
	.align		4
.L_29:
        /*0078*/ 	.byte	0x04, 0x36
        /*007a*/ 	.short	(.L_31 - .L_30)
.L_30:
        /*007c*/ 	.word	0x00000008
.L_31:


//--------------------- .nv.info.compress         --------------------------
	.section	.nv.info.compress,"",@"SHT_CUDA_INFO"
	.sectionflags	@""
	.align	4


	//----- nvinfo : EIATTR_CUDA_API_VERSION
	.align		4
        /*0000*/ 	.byte	0x04, 0x37
        /*0002*/ 	.short	(.L_33 - .L_32)
.L_32:
        /*0004*/ 	.word	0x00000082


	//----- nvinfo : EIATTR_KPARAM_INFO
	.align		4
.L_33:
        /*0008*/ 	.byte	0x04, 0x17
        /*000a*/ 	.short	(.L_35 - .L_34)
.L_34:
        /*000c*/ 	.word	0x00000000
        /*0010*/ 	.short	0x0001
        /*0012*/ 	.short	0x0008
        /*0014*/ 	.byte	0x00, 0xf5, 0x21, 0x00


	//----- nvinfo : EIATTR_KPARAM_INFO
	.align		4
.L_35:
        /*0018*/ 	.byte	0x04, 0x17
        /*001a*/ 	.short	(.L_37 - .L_36)
.L_36:
        /*001c*/ 	.word	0x00000000
        /*0020*/ 	.short	0x0000
        /*0022*/ 	.short	0x0000
        /*0024*/ 	.byte	0x00, 0xf5, 0x21, 0x00


	//----- nvinfo : EIATTR_SPARSE_MMA_MASK
	.align		4
.L_37:
        /*0028*/ 	.byte	0x03, 0x50
        /*002a*/ 	.short	0x0000


	//----- nvinfo : EIATTR_MAXREG_COUNT
	.align		4
        /*002c*/ 	.byte	0x03, 0x1b
        /*002e*/ 	.short	0x00ff


	//----- nvinfo : EIATTR_EXTERNS
	.align		4
        /*0030*/ 	.byte	0x04, 0x0f
        /*0032*/ 	.short	(.L_39 - .L_38)


	//   ....[0]....
	.align		4
.L_38:
        /*0034*/ 	.word	index@(vprintf)


	//----- nvinfo : EIATTR_MERCURY_ISA_VERSION
	.align		4
.L_39:
        /*0038*/ 	.byte	0x03, 0x5f
        /*003a*/ 	.short	0x0101


	//----- nvinfo : EIATTR_VRC_CTA_INIT_COUNT
	.align		4
        /*003c*/ 	.byte	0x02, 0x4a
	.zero		1
	.zero		1


	//----- nvinfo : EIATTR_SYSCALL_OFFSETS
	.align		4
        /*0040*/ 	.byte	0x04, 0x46
        /*0042*/ 	.short	(.L_41 - .L_40)


	//   ....[0]....
.L_40:
        /*0044*/ 	.word	0x00000140


	//----- nvinfo : EIATTR_EXIT_INSTR_OFFSETS
	.align		4
.L_41:
        /*0048*/ 	.byte	0x04, 0x1c
        /*004a*/ 	.short	(.L_43 - .L_42)


	//   ....[0]....
.L_42:
        /*004c*/ 	.word	0x000000c0


	//   ....[1]....
        /*0050*/ 	.word	0x00000150


	//----- nvinfo : EIATTR_CRS_STACK_SIZE
	.align		4
.L_43:
        /*0054*/ 	.byte	0x04, 0x1e
        /*0056*/ 	.short	(.L_45 - .L_44)
.L_44:
        /*0058*/ 	.word	0x00000000


	//----- nvinfo : EIATTR_CBANK_PARAM_SIZE
	.align		4
.L_45:
        /*005c*/ 	.byte	0x03, 0x19
        /*005e*/ 	.short	0x0010


	//----- nvinfo : EIATTR_PARAM_CBANK
	.align		4
        /*0060*/ 	.byte	0x04, 0x0a
        /*0062*/ 	.short	(.L_47 - .L_46)
	.align		4
.L_46:
        /*0064*/ 	.word	index@(.nv.constant0.compress)
        /*0068*/ 	.short	0x0380
        /*006a*/ 	.short	0x0010


	//----- nvinfo : EIATTR_SW_WAR
	.align		4
.L_47:
        /*006c*/ 	.byte	0x04, 0x36
        /*006e*/ 	.short	(.L_49 - .L_48)
.L_48:
        /*0070*/ 	.word	0x00000008
.L_49:


//--------------------- .nv.callgraph             --------------------------
	.section	.nv.callgraph,"",@"SHT_CUDA_CALLGRAPH"
	.align	4
	.sectionentsize	8
	.align		4
        /*0000*/ 	.word	0x00000000
	.align		4
        /*0004*/ 	.word	0xffffffff
	.align		4
        /*0008*/ 	.word	index@(compress)
	.align		4
        /*000c*/ 	.word	index@(vprintf)
	.align		4
        /*0010*/ 	.word	0x00000000
	.align		4
        /*0014*/ 	.word	0xfffffffe
	.align		4
        /*0018*/ 	.word	0x00000000
	.align		4
        /*001c*/ 	.word	0xfffffffd
	.align		4
        /*0020*/ 	.word	0x00000000
	.align		4
        /*0024*/ 	.word	0xfffffffc


//--------------------- .nv.constant3             --------------------------
	.section	.nv.constant3,"a",@progbits
	.align	4
.nv.constant3:
	.type		g_IV,@object
	.size		g_IV,(.L_0 - g_IV)
g_IV:
        /*0000*/ 	.byte	0x67, 0xe6, 0x09, 0x6a, 0x85, 0xae, 0x67, 0xbb, 0x72, 0xf3, 0x6e, 0x3c, 0x3a, 0xf5, 0x4f, 0xa5
        /*0010*/ 	.byte	0x7f, 0x52, 0x0e, 0x51, 0x8c, 0x68, 0x05, 0x9b, 0xab, 0xd9, 0x83, 0x1f, 0x19, 0xcd, 0xe0, 0x5b
.L_0:


//--------------------- .nv.constant4             --------------------------
	.section	.nv.constant4,"a",@progbits
	.align	8
	.align		8
.nv.constant4:
        /*0000*/ 	.dword	$str
	.align		8
        /*0008*/ 	.dword	vprintf


//--------------------- .text.matmul              --------------------------
	.section	.text.matmul,"ax",@progbits
	.align	128
        .global         matmul
        .type           matmul,@function
        .size           matmul,(.L_x_8 - matmul)
        .other          matmul,@"STO_CUDA_ENTRY STV_DEFAULT"
matmul:
.text.matmul:
[----:B------:R-:W-:Y:S01]  /*0000*/  LDC R1, c[0x0][0x37c] ;  /* 0x0000df00ff017b82 */ /* 0x000fe20000000800 */
[----:B------:R-:W0:Y:S07]  /*0010*/  S2R R3, SR_TID.Y ;  /* 0x0000000000037919 */ /* 0x000e2e0000002200 */
[----:B------:R-:W0:Y:S01]  /*0020*/  LDC R0, c[0x0][0x364] ;  /* 0x0000d900ff007b82 */ /* 0x000e220000000800 */
[----:B------:R-:W1:Y:S01]  /*0030*/  LDCU UR18, c[0x0][0x398] ;  /* 0x00007300ff1277ac */ /* 0x000e620008000800 */
[----:B------:R-:W-:Y:S01]  /*0040*/  BSSY.RECONVERGENT B0, `(.L_x_0) ;  /* 0x00000a7000007945 */ /* 0x000fe20003800200 */
[----:B------:R-:W2:Y:S01]  /*0050*/  S2R R2, SR_TID.X ;  /* 0x0000000000027919 */ /* 0x000ea20000002100 */
[----:B------:R-:W-:Y:S01]  /*0060*/  HFMA2 R12, -RZ, RZ, 0, 0 ;  /* 0x00000000ff0c7431 */ /* 0x000fe200000001ff */
[----:B------:R-:W3:Y:S03]  /*0070*/  LDCU.64 UR16, c[0x0][0x358] ;  /* 0x00006b00ff1077ac */ /* 0x000ee60008000a00 */
[----:B------:R-:W0:Y:S08]  /*0080*/  S2UR UR4, SR_CTAID.Y ;  /* 0x00000000000479c3 */ /* 0x000e300000002600 */
[----:B------:R-:W2:Y:S01]  /*0090*/  S2UR UR5, SR_CTAID.X ;  /* 0x00000000000579c3 */ /* 0x000ea20000002500 */
[----:B-1----:R-:W-:-:S07]  /*00a0*/  UISETP.GE.AND UP0, UPT, UR18, 0x1, UPT ;  /* 0x000000011200788c */ /* 0x002fce000bf06270 */
[----:B------:R-:W2:Y:S01]  /*00b0*/  LDC R13, c[0x0][0x360] ;  /* 0x0000d800ff0d7b82 */ /* 0x000ea20000000800 */
[----:B------:R-:W-:Y:S01]  /*00c0*/  PLOP3.LUT P0, PT, PT, PT, UP0, 0x80, 0x8 ;  /* 0x000000000008781c */ /* 0x000fe20003f0f008 */
[----:B0-----:R-:W-:Y:S02]  /*00d0*/  IMAD R0, R0, UR4, R3 ;  /* 0x0000000400007c24 */ /* 0x001fe4000f8e0203 */
[----:B--2---:R-:W-:-:S05]  /*00e0*/  IMAD R13, R13, UR5, R2 ;  /* 0x000000050d0d7c24 */ /* 0x004fca000f8e0202 */
[----:B------:R-:W-:-:S04]  /*00f0*/  VIMNMX R2, PT, PT, R0, R13, !PT ;  /* 0x0000000d00027248 */ /* 0x000fc80007fe0100 */
[----:B------:R-:W-:-:S13]  /*0100*/  ISETP.GE.OR P0, PT, R2, UR18, !P0 ;  /* 0x0000001202007c0c */ /* 0x000fda000c706670 */
[----:B---3--:R-:W-:Y:S05]  /*0110*/  @P0 BRA `(.L_x_1) ;  /* 0x0000000800640947 */ /* 0x008fea0003800000 */
[----:B------:R-:W-:Y:S02]  /*0120*/  UISETP.GE.U32.AND UP1, UPT, UR18, 0x8, UPT ;  /* 0x000000081200788c */ /* 0x000fe4000bf26070 */
[----:B------:R-:W-:Y:S01]  /*0130*/  IMAD R5, R0, UR18, RZ ;  /* 0x0000001200057c24 */ /* 0x000fe2000f8e02ff */
[----:B------:R-:W-:Y:S01]  /*0140*/  ULOP3.LUT UR19, UR18, 0x7, URZ, 0xc0, !UPT ;  /* 0x0000000712137892 */ /* 0x000fe2000f8ec0ff */
[----:B------:R-:W-:Y:S01]  /*0150*/  MOV R12, RZ ;  /* 0x000000ff000c7202 */ /* 0x000fe20000000f00 */
[----:B------:R-:W-:Y:S02]  /*0160*/  UMOV UR4, URZ ;  /* 0x000000ff00047c82 */ /* 0x000fe40008000000 */
[----:B------:R-:W-:Y:S02]  /*0170*/  UISETP.NE.AND UP0, UPT, UR19, URZ, UPT ;  /* 0x000000ff1300728c */ /* 0x000fe4000bf05270 */
[----:B------:R-:W-:Y:S09]  /*0180*/  BRA.U !UP1, `(.L_x_2) ;  /* 0x0000000509087547 */ /* 0x000ff2000b800000 */
[----:B------:R-:W0:Y:S01]  /*0190*/  LDCU.128 UR20, c[0x0][0x380] ;  /* 0x00007000ff1477ac */ /* 0x000e220008000c00 */
[----:B------:R-:W-:Y:S02]  /*01a0*/  MOV R12, RZ ;  /* 0x000000ff000c7202 */ /* 0x000fe40000000f00 */
[----:B------:R-:W-:Y:S01]  /*01b0*/  MOV R14, R13 ;  /* 0x0000000d000e7202 */ /* 0x000fe20000000f00 */
[----:B------:R-:W-:-:S04]  /*01c0*/  ULOP3.LUT UR4, UR18, 0x7ffffff8, URZ, 0xc0, !UPT ;  /* 0x7ffffff812047892 */ /* 0x000fc8000f8ec0ff */
[----:B------:R-:W-:Y:S01]  /*01d0*/  UIADD3 UR5, UPT, UPT, -UR4, URZ, URZ ;  /* 0x000000ff04057290 */ /* 0x000fe2000fffe1ff */
[----:B0-----:R-:W-:Y:S01]  /*01e0*/  MOV R2, UR20 ;  /* 0x0000001400027c02 */ /* 0x001fe20008000f00 */
[----:B------:R-:W-:Y:S01]  /*01f0*/  UIMAD.WIDE.U32 UR6, UR18, 0xc, UR22 ;  /* 0x0000000c120678a5 */ /* 0x000fe2000f8e0016 */
[----:B------:R-:W-:Y:S01]  /*0200*/  MOV R3, UR21 ;  /* 0x0000001500037c02 */ /* 0x000fe20008000f00 */
[----:B------:R-:W-:Y:S02]  /*0210*/  UIMAD.WIDE.U32 UR8, UR18, 0x10, UR22 ;  /* 0x00000010120878a5 */ /* 0x000fe4000f8e0016 */
[----:B------:R-:W-:Y:S01]  /*0220*/  UIMAD.WIDE.U32 UR10, UR18, 0x14, UR22 ;  /* 0x00000014120a78a5 */ /* 0x000fe2000f8e0016 */
[----:B------:R-:W-:Y:S01]  /*0230*/  IMAD.WIDE.U32 R2, R5, 0x4, R2 ;  /* 0x0000000405027825 */ /* 0x000fe200078e0002 */
[----:B------:R-:W-:Y:S02]  /*0240*/  UIMAD.WIDE.U32 UR12, UR18, 0x18, UR22 ;  /* 0x00000018120c78a5 */ /* 0x000fe4000f8e0016 */
[----:B------:R-:W-:Y:S01]  /*0250*/  UIMAD.WIDE.U32 UR14, UR18, 0x1c, UR22 ;  /* 0x0000001c120e78a5 */ /* 0x000fe2000f8e0016 */
[----:B------:R-:W-:-:S04]  /*0260*/  IADD3 R2, P0, PT, R2, 0x10, RZ ;  /* 0x0000001002027810 */ /* 0x000fc80007f1e0ff */
[----:B------:R-:W-:-:S09]  /*0270*/  IADD3.X R3, PT, PT, RZ, R3, RZ, P0, !PT ;  /* 0x00000003ff037210 */ /* 0x000fd200007fe4ff */
.L_x_3:
[----:B------:R-:W-:Y:S01]  /*0280*/  UIMAD.WIDE.U32 UR24, UR18, 0x4, UR22 ;  /* 0x00000004121878a5 */ /* 0x000fe2000f8e0016 */
[----:B------:R-:W-:Y:S01]  /*0290*/  IMAD.MOV.U32 R23, RZ, RZ, 0x4 ;  /* 0x00000004ff177424 */ /* 0x000fe200078e00ff */
[----:B------:R-:W-:Y:S01]  /*02a0*/  UIMAD.WIDE.U32 UR20, UR18, 0x8, UR22 ;  /* 0x00000008121478a5 */ /* 0x000fe2000f8e0016 */
[----:B------:R-:W-:Y:S01]  /*02b0*/  HFMA2 R11, -RZ, RZ, 0, 2.384185791015625e-07 ;  /* 0x00000004ff0b7431 */ /* 0x000fe200000001ff */
[----:B------:R-:W2:Y:S01]  /*02c0*/  LDG.E R21, desc[UR16][R2.64+-0x10] ;  /* 0xfffff01002157981 */ /* 0x000ea2000c1e1900 */
[----:B------:R-:W-:Y:S01]  /*02d0*/  IMAD.WIDE R22, R14, R23, UR22 ;  /* 0x000000160e167e25 */ /* 0x000fe2000f8e0217 */
[----:B------:R-:W-:Y:S02]  /*02e0*/  MOV R8, UR24 ;  /* 0x0000001800087c02 */ /* 0x000fe40008000f00 */
[----:B------:R-:W-:Y:S01]  /*02f0*/  MOV R9, UR25 ;  /* 0x0000001900097c02 */ /* 0x000fe20008000f00 */
[----:B------:R-:W3:Y:S01]  /*0300*/  LDG.E R19, desc[UR16][R2.64+-0xc] ;  /* 0xfffff41002137981 */ /* 0x000ee2000c1e1900 */
[----:B------:R-:W-:-:S02]  /*0310*/  MOV R24, UR20 ;  /* 0x0000001400187c02 */ /* 0x000fc40008000f00 */
[----:B------:R-:W-:Y:S01]  /*0320*/  MOV R25, UR21 ;  /* 0x0000001500197c02 */ /* 0x000fe20008000f00 */
[C---:B------:R-:W-:Y:S01]  /*0330*/  IMAD.WIDE R8, R14.reuse, 0x4, R8 ;  /* 0x000000040e087825 */ /* 0x040fe200078e0208 */
[----:B------:R-:W2:Y:S03]  /*0340*/  LDG.E R22, desc[UR16][R22.64] ;  /* 0x0000001016167981 */ /* 0x000ea6000c1e1900 */
[C---:B------:R-:W-:Y:S01]  /*0350*/  IMAD.WIDE R24, R14.reuse, 0x4, R24 ;  /* 0x000000040e187825 */ /* 0x040fe200078e0218 */
[----:B------:R0:W3:Y:S03]  /*0360*/  LDG.E R20, desc[UR16][R8.64] ;  /* 0x0000001008147981 */ /* 0x0000e6000c1e1900 */
[----:B------:R-:W-:Y:S01]  /*0370*/  IMAD.MOV.U32 R5, RZ, RZ, 0x4 ;  /* 0x00000004ff057424 */ /* 0x000fe200078e00ff */
[----:B------:R-:W4:Y:S01]  /*0380*/  LDG.E R18, desc[UR16][R24.64] ;  /* 0x0000001018127981 */ /* 0x000f22000c1e1900 */
[----:B------:R-:W-:Y:S01]  /*0390*/  IMAD.WIDE R10, R14, R11, UR6 ;  /* 0x000000060e0a7e25 */ /* 0x000fe2000f8e020b */
[----:B------:R-:W-:-:S02]  /*03a0*/  MOV R7, 0x4 ;  /* 0x0000000400077802 */ /* 0x000fc40000000f00 */
[----:B------:R-:W4:Y:S01]  /*03b0*/  LDG.E R17, desc[UR16][R2.64+-0x8] ;  /* 0xfffff81002117981 */ /* 0x000f22000c1e1900 */
[----:B0-----:R-:W-:Y:S02]  /*03c0*/  HFMA2 R9, -RZ, RZ, 0, 2.384185791015625e-07 ;  /* 0x00000004ff097431 */ /* 0x001fe400000001ff */
[C---:B------:R-:W-:Y:S01]  /*03d0*/  IMAD.WIDE R4, R14.reuse, R5, UR8 ;  /* 0x000000080e047e25 */ /* 0x040fe2000f8e0205 */
[----:B------:R0:W5:Y:S04]  /*03e0*/  LDG.E R16, desc[UR16][R10.64] ;  /* 0x000000100a107981 */ /* 0x000168000c1e1900 */
[----:B------:R-:W5:Y:S01]  /*03f0*/  LDG.E R15, desc[UR16][R2.64+-0x4] ;  /* 0xfffffc10020f7981 */ /* 0x000f62000c1e1900 */
[----:B------:R-:W-:Y:S01]  /*0400*/  IMAD.WIDE R6, R14, R7, UR10 ;  /* 0x0000000a0e067e25 */ /* 0x000fe2000f8e0207 */
[----:B------:R-:W-:-:S02]  /*0410*/  MOV R27, 0x4 ;  /* 0x00000004001b7802 */ /* 0x000fc40000000f00 */
[----:B------:R1:W5:Y:S01]  /*0420*/  LDG.E R4, desc[UR16][R4.64] ;  /* 0x0000001004047981 */ /* 0x000362000c1e1900 */
[----:B------:R-:W-:-:S03]  /*0430*/  IMAD.WIDE R8, R14, R9, UR12 ;  /* 0x0000000c0e087e25 */ /* 0x000fc6000f8e0209 */
[----:B------:R-:W5:Y:S01]  /*0440*/  LDG.E R23, desc[UR16][R2.64] ;  /* 0x0000001002177981 */ /* 0x000f62000c1e1900 */
[----:B0-----:R-:W-:-:S03]  /*0450*/  IMAD.WIDE R10, R14, R27, UR14 ;  /* 0x0000000e0e0a7e25 */ /* 0x001fc6000f8e021b */
[----:B------:R-:W5:Y:S04]  /*0460*/  LDG.E R7, desc[UR16][R6.64] ;  /* 0x0000001006077981 */ /* 0x000f68000c1e1900 */
[----:B------:R-:W5:Y:S04]  /*0470*/  LDG.E R24, desc[UR16][R2.64+0x4] ;  /* 0x0000041002187981 */ /* 0x000f68000c1e1900 */
[----:B------:R-:W5:Y:S04]  /*0480*/  LDG.E R8, desc[UR16][R8.64] ;  /* 0x0000001008087981 */ /* 0x000f68000c1e1900 */
[----:B------:R-:W5:Y:S04]  /*0490*/  LDG.E R25, desc[UR16][R2.64+0x8] ;  /* 0x0000081002197981 */ /* 0x000f68000c1e1900 */
[----:B------:R-:W5:Y:S04]  /*04a0*/  LDG.E R10, desc[UR16][R10.64] ;  /* 0x000000100a0a7981 */ /* 0x000f68000c1e1900 */
[----:B------:R0:W5:Y:S01]  /*04b0*/  LDG.E R27, desc[UR16][R2.64+0xc] ;  /* 0x00000c10021b7981 */ /* 0x000162000c1e1900 */
[----:B------:R-:W-:-:S04]  /*04c0*/  UIADD3 UR5, UPT, UPT, UR5, 0x8, URZ ;  /* 0x0000000805057890 */ /* 0x000fc8000fffe0ff */
[----:B------:R-:W-:Y:S01]  /*04d0*/  UISETP.NE.AND UP1, UPT, UR5, URZ, UPT ;  /* 0x000000ff0500728c */ /* 0x000fe2000bf25270 */
[----:B-1----:R-:W-:Y:S02]  /*04e0*/  MOV R5, UR18 ;  /* 0x0000001200057c02 */ /* 0x002fe40008000f00 */
[----:B0-----:R-:W-:-:S03]  /*04f0*/  IADD3 R2, P0, PT, R2, 0x20, RZ ;  /* 0x0000002002027810 */ /* 0x001fc60007f1e0ff */
[----:B------:R-:W-:Y:S01]  /*0500*/  IMAD R14, R5, 0x8, R14 ;  /* 0x00000008050e7824 */ /* 0x000fe200078e020e */
[----:B------:R-:W-:Y:S01]  /*0510*/  IADD3.X R3, PT, PT, RZ, R3, RZ, P0, !PT ;  /* 0x00000003ff037210 */ /* 0x000fe200007fe4ff */
[----:B--2---:R-:W-:-:S04]  /*0520*/  FFMA R22, R21, R22, R12 ;  /* 0x0000001615167223 */ /* 0x004fc8000000000c */
[----:B---3--:R-:W-:-:S04]  /*0530*/  FFMA R20, R19, R20, R22 ;  /* 0x0000001413147223 */ /* 0x008fc80000000016 */
[----:B----4-:R-:W-:-:S04]  /*0540*/  FFMA R18, R17, R18, R20 ;  /* 0x0000001211127223 */ /* 0x010fc80000000014 */
[----:B-----5:R-:W-:-:S04]  /*0550*/  FFMA R16, R15, R16, R18 ;  /* 0x000000100f107223 */ /* 0x020fc80000000012 */
[----:B------:R-:W-:-:S04]  /*0560*/  FFMA R23, R23, R4, R16 ;  /* 0x0000000417177223 */ /* 0x000fc80000000010 */
[----:B------:R-:W-:-:S04]  /*0570*/  FFMA R24, R24, R7, R23 ;  /* 0x0000000718187223 */ /* 0x000fc80000000017 */
[----:B------:R-:W-:-:S04]  /*0580*/  FFMA R8, R25, R8, R24 ;  /* 0x0000000819087223 */ /* 0x000fc80000000018 */
[----:B------:R-:W-:Y:S01]  /*0590*/  FFMA R12, R27, R10, R8 ;  /* 0x0000000a1b0c7223 */ /* 0x000fe20000000008 */
[----:B------:R-:W-:Y:S06]  /*05a0*/  BRA.U UP1, `(.L_x_3) ;  /* 0xfffffffd01347547 */ /* 0x000fec000b83ffff */
.L_x_2:
[----:B------:R-:W-:Y:S05]  /*05b0*/  BRA.U !UP0, `(.L_x_1) ;  /* 0x00000005083c7547 */ /* 0x000fea000b800000 */
[----:B------:R-:W-:Y:S01]  /*05c0*/  UISETP.GE.U32.AND UP0, UPT, UR19, 0x4, UPT ;  /* 0x000000041300788c */ /* 0x000fe2000bf06070 */
[----:B------:R-:W-:Y:S01]  /*05d0*/  IMAD R2, R0, UR18, RZ ;  /* 0x0000001200027c24 */ /* 0x000fe2000f8e02ff */
[----:B------:R-:W-:-:S04]  /*05e0*/  ULOP3.LUT UR5, UR18, 0x3, URZ, 0xc0, !UPT ;  /* 0x0000000312057892 */ /* 0x000fc8000f8ec0ff */
[----:B------:R-:W-:-:S03]  /*05f0*/  UISETP.NE.AND UP1, UPT, UR5, URZ, UPT ;  /* 0x000000ff0500728c */ /* 0x000fc6000bf25270 */
[----:B------:R-:W-:Y:S08]  /*0600*/  BRA.U !UP0, `(.L_x_4) ;  /* 0x00000001087c7547 */ /* 0x000ff0000b800000 */
[----:B------:R-:W0:Y:S01]  /*0610*/  LDC.64 R6, c[0x0][0x388] ;  /* 0x0000e200ff067b82 */ /* 0x000e220000000a00 */
[----:B------:R-:W1:Y:S01]  /*0620*/  LDCU.64 UR6, c[0x0][0x380] ;  /* 0x00007000ff0677ac */ /* 0x000e620008000a00 */
[----:B------:R-:W-:Y:S02]  /*0630*/  MOV R4, UR4 ;  /* 0x0000000400047c02 */ /* 0x000fe40008000f00 */
[----:B------:R-:W-:Y:S02]  /*0640*/  IADD3 R3, PT, PT, R2, UR4, RZ ;  /* 0x0000000402037c10 */ /* 0x000fe4000fffe0ff */
[----:B------:R-:W-:Y:S01]  /*0650*/  MOV R11, UR18 ;  /* 0x00000012000b7c02 */ /* 0x000fe20008000f00 */
[----:B------:R-:W-:Y:S01]  /*0660*/  IMAD R5, R4, UR18, R13 ;  /* 0x0000001204057c24 */ /* 0x000fe2000f8e020d */
[----:B------:R-:W2:Y:S01]  /*0670*/  LDC.64 R8, c[0x0][0x380] ;  /* 0x0000e000ff087b82 */ /* 0x000ea20000000a00 */
[----:B------:R-:W-:Y:S02]  /*0680*/  IADD3 R14, P0, PT, R2, UR4, RZ ;  /* 0x00000004020e7c10 */ /* 0x000fe4000ff1e0ff */
[----:B------:R-:W-:Y:S01]  /*0690*/  MOV R15, UR18 ;  /* 0x00000012000f7c02 */ /* 0x000fe20008000f00 */
[----:B0-----:R-:W-:-:S04]  /*06a0*/  IMAD.WIDE R6, R5, 0x4, R6 ;  /* 0x0000000405067825 */ /* 0x001fc800078e0206 */
[----:B------:R-:W-:Y:S01]  /*06b0*/  IMAD.WIDE.U32 R10, R11, 0x4, R6 ;  /* 0x000000040b0a7825 */ /* 0x000fe200078e0006 */
[----:B------:R-:W-:Y:S01]  /*06c0*/  MOV R17, UR18 ;  /* 0x0000001200117c02 */ /* 0x000fe20008000f00 */
[----:B------:R-:W3:Y:S02]  /*06d0*/  LDG.E R6, desc[UR16][R6.64] ;  /* 0x0000001006067981 */ /* 0x000ee4000c1e1900 */
[----:B--2---:R-:W-:Y:S01]  /*06e0*/  IMAD.WIDE.U32 R8, R3, 0x4, R8 ;  /* 0x0000000403087825 */ /* 0x004fe200078e0008 */
[----:B------:R-:W-:Y:S02]  /*06f0*/  IADD3.X R3, PT, PT, RZ, RZ, RZ, P0, !PT ;  /* 0x000000ffff037210 */ /* 0x000fe400007fe4ff */
[----:B-1----:R-:W-:-:S03]  /*0700*/  LEA R4, P0, R14, UR6, 0x2 ;  /* 0x000000060e047c11 */ /* 0x002fc6000f8010ff */
[----:B------:R-:W3:Y:S01]  /*0710*/  LDG.E R9, desc[UR16][R8.64] ;  /* 0x0000001008097981 */ /* 0x000ee2000c1e1900 */
[----:B------:R-:W-:Y:S01]  /*0720*/  LEA.HI.X R5, R14, UR7, R3, 0x2, P0 ;  /* 0x000000070e057c11 */ /* 0x000fe200080f1403 */
[----:B------:R-:W-:Y:S02]  /*0730*/  IMAD.WIDE.U32 R14, R15, 0x4, R10 ;  /* 0x000000040f0e7825 */ /* 0x000fe400078e000a */
[----:B------:R-:W2:Y:S04]  /*0740*/  LDG.E R3, desc[UR16][R10.64] ;  /* 0x000000100a037981 */ /* 0x000ea8000c1e1900 */
[----:B------:R-:W2:Y:S01]  /*0750*/  LDG.E R18, desc[UR16][R4.64+0x4] ;  /* 0x0000041004127981 */ /* 0x000ea2000c1e1900 */
[----:B------:R-:W-:-:S03]  /*0760*/  IMAD.WIDE.U32 R16, R17, 0x4, R14 ;  /* 0x0000000411107825 */ /* 0x000fc600078e000e */
[----:B------:R-:W4:Y:S04]  /*0770*/  LDG.E R19, desc[UR16][R14.64] ;  /* 0x000000100e137981 */ /* 0x000f28000c1e1900 */
[----:B------:R-:W4:Y:S04]  /*0780*/  LDG.E R20, desc[UR16][R4.64+0x8] ;  /* 0x0000081004147981 */ /* 0x000f28000c1e1900 */
[----:B------:R-:W5:Y:S04]  /*0790*/  LDG.E R22, desc[UR16][R4.64+0xc] ;  /* 0x00000c1004167981 */ /* 0x000f68000c1e1900 */
[----:B------:R-:W5:Y:S01]  /*07a0*/  LDG.E R16, desc[UR16][R16.64] ;  /* 0x0000001010107981 */ /* 0x000f62000c1e1900 */
[----:B------:R-:W-:Y:S01]  /*07b0*/  UIADD3 UR4, UPT, UPT, UR4, 0x4, URZ ;  /* 0x0000000404047890 */ /* 0x000fe2000fffe0ff */
[----:B---3--:R-:W-:-:S04]  /*07c0*/  FFMA R9, R9, R6, R12 ;  /* 0x0000000609097223 */ /* 0x008fc8000000000c */
[----:B--2---:R-:W-:-:S04]  /*07d0*/  FFMA R3, R18, R3, R9 ;  /* 0x0000000312037223 */ /* 0x004fc80000000009 */
[----:B----4-:R-:W-:-:S04]  /*07e0*/  FFMA R3, R20, R19, R3 ;  /* 0x0000001314037223 */ /* 0x010fc80000000003 */
[----:B-----5:R-:W-:-:S07]  /*07f0*/  FFMA R12, R22, R16, R3 ;  /* 0x00000010160c7223 */ /* 0x020fce0000000003 */
.L_x_4:
[----:B------:R-:W-:Y:S05]  /*0800*/  BRA.U !UP1, `(.L_x_1) ;  /* 0x0000000109a87547 */ /* 0x000fea000b800000 */
[----:B------:R-:W-:Y:S01]  /*0810*/  UISETP.NE.AND UP0, UPT, UR5, 0x1, UPT ;  /* 0x000000010500788c */ /* 0x000fe2000bf05270 */
[----:B------:R-:W-:Y:S01]  /*0820*/  MOV R4, UR4 ;  /* 0x0000000400047c02 */ /* 0x000fe20008000f00 */
[----:B------:R-:W-:Y:S02]  /*0830*/  ULOP3.LUT UR5, UR18, 0x1, URZ, 0xc0, !UPT ;  /* 0x0000000112057892 */ /* 0x000fe4000f8ec0ff */
[----:B------:R-:W-:Y:S02]  /*0840*/  IMAD.U32 R17, RZ, RZ, UR18 ;  /* 0x00000012ff117e24 */ /* 0x000fe4000f8e00ff */
[----:B------:R-:W-:Y:S01]  /*0850*/  UISETP.NE.U32.AND UP1, UPT, UR5, 0x1, UPT ;  /* 0x000000010500788c */ /* 0x000fe2000bf25070 */
[----:B------:R-:W-:-:S04]  /*0860*/  PLOP3.LUT P1, PT, PT, PT, UP0, 0x80, 0x8 ;  /* 0x000000000008781c */ /* 0x000fc80003f2f008 */
[----:B------:R-:W0:Y:S01]  /*0870*/  @UP0 LDCU.128 UR8, c[0x0][0x380] ;  /* 0x00007000ff0807ac */ /* 0x000e220008000c00 */
[----:B------:R-:W-:Y:S01]  /*0880*/  PLOP3.LUT P0, PT, PT, PT, UP1, 0x80, 0x8 ;  /* 0x000000000008781c */ /* 0x000fe20003f0f018 */
[----:B------:R-:W1:Y:S04]  /*0890*/  @UP0 LDCU.64 UR6, c[0x0][0x380] ;  /* 0x00007000ff0607ac */ /* 0x000e680008000a00 */
[----:B------:R-:W2:Y:S03]  /*08a0*/  @!UP1 LDCU.128 UR12, c[0x0][0x380] ;  /* 0x00007000ff0c97ac */ /* 0x000ea60008000c00 */
[C---:B------:R-:W-:Y:S01]  /*08b0*/  @P1 VIADD R3, R2.reuse, UR4 ;  /* 0x0000000402031c36 */ /* 0x040fe20008000000 */
[----:B------:R-:W-:Y:S01]  /*08c0*/  @P1 IADD3 R5, P2, PT, R2, UR4, RZ ;  /* 0x0000000402051c10 */ /* 0x000fe2000ff5e0ff */
[----:B------:R-:W-:-:S03]  /*08d0*/  @UP0 UIADD3 UR4, UPT, UPT, UR4, 0x2, URZ ;  /* 0x0000000204040890 */ /* 0x000fc6000fffe0ff */
[----:B------:R-:W-:Y:S02]  /*08e0*/  @P1 IADD3.X R8, PT, PT, RZ, RZ, RZ, P2, !PT ;  /* 0x000000ffff081210 */ /* 0x000fe400017fe4ff */
[----:B0-----:R-:W-:Y:S02]  /*08f0*/  MOV R14, UR8 ;  /* 0x00000008000e7c02 */ /* 0x001fe40008000f00 */
[----:B------:R-:W-:Y:S02]  /*0900*/  MOV R15, UR9 ;  /* 0x00000009000f7c02 */ /* 0x000fe40008000f00 */
[----:B------:R-:W-:Y:S02]  /*0910*/  MOV R6, UR10 ;  /* 0x0000000a00067c02 */ /* 0x000fe40008000f00 */
[----:B------:R-:W-:Y:S01]  /*0920*/  MOV R7, UR11 ;  /* 0x0000000b00077c02 */ /* 0x000fe20008000f00 */
[----:B------:R-:W-:-:S04]  /*0930*/  @P1 IMAD.WIDE.U32 R14, R3, 0x4, R14 ;  /* 0x00000004030e1825 */ /* 0x000fc800078e000e */
[----:B------:R-:W-:Y:S01]  /*0940*/  @P1 IMAD R3, R4, UR18, R13 ;  /* 0x0000001204031c24 */ /* 0x000fe2000f8e020d */
[----:B-1----:R-:W-:Y:S02]  /*0950*/  @P1 LEA R4, P2, R5, UR6, 0x2 ;  /* 0x0000000605041c11 */ /* 0x002fe4000f8410ff */
[----:B------:R-:W-:Y:S01]  /*0960*/  MOV R18, UR4 ;  /* 0x0000000400127c02 */ /* 0x000fe20008000f00 */
[----:B------:R-:W-:Y:S01]  /*0970*/  @P1 IMAD.WIDE R6, R3, 0x4, R6 ;  /* 0x0000000403061825 */ /* 0x000fe200078e0206 */
[----:B------:R-:W-:Y:S01]  /*0980*/  @P1 LEA.HI.X R5, R5, UR7, R8, 0x2, P2 ;  /* 0x0000000705051c11 */ /* 0x000fe200090f1408 */
[----:B------:R-:W3:Y:S01]  /*0990*/  @P1 LDG.E R3, desc[UR16][R14.64] ;  /* 0x000000100e031981 */ /* 0x000ee2000c1e1900 */
[----:B--2---:R-:W-:Y:S01]  /*09a0*/  MOV R8, UR12 ;  /* 0x0000000c00087c02 */ /* 0x004fe20008000f00 */
[----:B------:R-:W-:Y:S01]  /*09b0*/  @!P0 IMAD R21, R18, UR18, R13 ;  /* 0x0000001212158c24 */ /* 0x000fe2000f8e020d */
[----:B------:R-:W-:Y:S01]  /*09c0*/  MOV R9, UR13 ;  /* 0x0000000d00097c02 */ /* 0x000fe20008000f00 */
[----:B------:R-:W-:Y:S01]  /*09d0*/  @P1 IMAD.WIDE.U32 R16, R17, 0x4, R6 ;  /* 0x0000000411101825 */ /* 0x000fe200078e0006 */
[----:B------:R-:W-:Y:S01]  /*09e0*/  @!P0 IADD3 R19, PT, PT, R2, UR4, RZ ;  /* 0x0000000402138c10 */ /* 0x000fe2000fffe0ff */
[----:B------:R-:W3:Y:S01]  /*09f0*/  @P1 LDG.E R6, desc[UR16][R6.64] ;  /* 0x0000001006061981 */ /* 0x000ee2000c1e1900 */
[----:B------:R-:W-:-:S02]  /*0a00*/  MOV R10, UR14 ;  /* 0x0000000e000a7c02 */ /* 0x000fc40008000f00 */
[----:B------:R-:W-:Y:S01]  /*0a10*/  MOV R11, UR15 ;  /* 0x0000000f000b7c02 */ /* 0x000fe20008000f00 */
[----:B------:R-:W-:Y:S01]  /*0a20*/  @!P0 IMAD.WIDE.U32 R8, R19, 0x4, R8 ;  /* 0x0000000413088825 */ /* 0x000fe200078e0008 */
[----:B------:R-:W2:Y:S03]  /*0a30*/  @P1 LDG.E R16, desc[UR16][R16.64] ;  /* 0x0000001010101981 */ /* 0x000ea6000c1e1900 */
[----:B------:R-:W-:Y:S01]  /*0a40*/  @!P0 IMAD.WIDE R10, R21, 0x4, R10 ;  /* 0x00000004150a8825 */ /* 0x000fe200078e020a */
[----:B------:R-:W2:Y:S04]  /*0a50*/  @P1 LDG.E R4, desc[UR16][R4.64+0x4] ;  /* 0x0000041004041981 */ /* 0x000ea8000c1e1900 */
[----:B------:R-:W4:Y:S04]  /*0a60*/  @!P0 LDG.E R9, desc[UR16][R8.64] ;  /* 0x0000001008098981 */ /* 0x000f28000c1e1900 */
[----:B------:R-:W4:Y:S01]  /*0a70*/  @!P0 LDG.E R10, desc[UR16][R10.64] ;  /* 0x000000100a0a8981 */ /* 0x000f22000c1e1900 */
[----:B---3--:R-:W-:-:S04]  /*0a80*/  @P1 FFMA R3, R3, R6, R12 ;  /* 0x0000000603031223 */ /* 0x008fc8000000000c */
[----:B--2---:R-:W-:-:S04]  /*0a90*/  @P1 FFMA R12, R4, R16, R3 ;  /* 0x00000010040c1223 */ /* 0x004fc80000000003 */
[----:B----4-:R-:W-:-:S07]  /*0aa0*/  @!P0 FFMA R12, R9, R10, R12 ;  /* 0x0000000a090c8223 */ /* 0x010fce000000000c */
.L_x_1:
[----:B------:R-:W-:Y:S05]  /*0ab0*/  BSYNC.RECONVERGENT B0 ;  /* 0x0000000000007941 */ /* 0x000fea0003800200 */
.L_x_0:
[----:B------:R-:W0:Y:S01]  /*0ac0*/  LDC.64 R2, c[0x0][0x390] ;  /* 0x0000e400ff027b82 */ /* 0x000e220000000a00 */
[----:B------:R-:W-:-:S04]  /*0ad0*/  IMAD R13, R0, UR18, R13 ;  /* 0x00000012000d7c24 */ /* 0x000fc8000f8e020d */
[----:B0-----:R-:W-:-:S05]  /*0ae0*/  IMAD.WIDE R2, R13, 0x4, R2 ;  /* 0x000000040d027825 */ /* 0x001fca00078e0202 */
[----:B------:R-:W-:Y:S01]  /*0af0*/  STG.E desc[UR16][R2.64], R12 ;  /* 0x0000000c02007986 */ /* 0x000fe2000c101910 */
[----:B------:R-:W-:Y:S05]  /*0b00*/  EXIT ;  /* 0x000000000000794d */ /* 0x000fea0003800000 */
.L_x_5:
[----:B------:R-:W-:-:S00]  /*0b10*/  BRA `(.L_x_5) ;  /* 0xfffffffc00fc7947 */ /* 0x000fc0000383ffff */
[----:B------:R-:W-:-:S00]  /*0b20*/  NOP ;  /* 0x0000000000007918 */ /* 0x000fc00000000000 */
        /* <DEDUP_REMOVED lines=13> */
.L_x_8:


//--------------------- .text.compress            --------------------------
	.section	.text.compress,"ax",@progbits
	.align	128
        .global         compress
        .type           compress,@function
        .size           compress,(.L_x_9 - compress)
        .other          compress,@"STO_CUDA_ENTRY STV_DEFAULT"
compress:
.text.compress:
[----:B------:R-:W0:Y:S01]  /*0000*/  LDC R1, c[0x0][0x37c] ;  /* 0x0000df00ff017b82 */ /* 0x000e220000000800 */
[----:B------:R-:W1:Y:S07]  /*0010*/  S2R R0, SR_TID.X ;  /* 0x0000000000007919 */ /* 0x000e6e0000002100 */
[----:B------:R-:W2:Y:S01]  /*0020*/  S2UR UR4, SR_CTAID.Y ;  /* 0x00000000000479c3 */ /* 0x000ea20000002600 */
[----:B------:R-:W2:Y:S01]  /*0030*/  LDCU UR5, c[0x0][0x364] ;  /* 0x00006c80ff0577ac */ /* 0x000ea20008000800 */
[----:B------:R-:W3:Y:S01]  /*0040*/  S2R R2, SR_TID.Y ;  /* 0x0000000000027919 */ /* 0x000ee20000002200 */
[----:B------:R-:W4:Y:S05]  /*0050*/  LDCU UR7, c[0x0][0x360] ;  /* 0x00006c00ff0777ac */ /* 0x000f2a0008000800 */
[----:B------:R-:W4:Y:S01]  /*0060*/  S2UR UR6, SR_CTAID.X ;  /* 0x00000000000679c3 */ /* 0x000f220000002500 */
[----:B--2---:R-:W-:Y:S01]  /*0070*/  UIMAD UR4, UR4, UR5, URZ ;  /* 0x00000005040472a4 */ /* 0x004fe2000f8e02ff */
[----:B-1----:R-:W-:Y:S01]  /*0080*/  IMAD.MOV R0, RZ, RZ, -R0 ;  /* 0x000000ffff007224 */ /* 0x002fe200078e0a00 */
[----:B----4-:R-:W-:-:S04]  /*0090*/  UIMAD UR5, UR6, UR7, URZ ;  /* 0x00000007060572a4 */ /* 0x010fc8000f8e02ff */
[----:B---3--:R-:W-:-:S04]  /*00a0*/  LOP3.LUT P0, RZ, R2, UR4, RZ, 0xfc, !PT ;  /* 0x0000000402ff7c12 */ /* 0x008fc8000f80fcff */
[----:B------:R-:W-:-:S13]  /*00b0*/  ISETP.NE.OR P0, PT, R0, UR5, P0 ;  /* 0x0000000500007c0c */ /* 0x000fda0008705670 */
[----:B0-----:R-:W-:Y:S05]  /*00c0*/  @P0 EXIT ;  /* 0x000000000000094d */ /* 0x001fea0003800000 */
[----:B------:R-:W-:Y:S01]  /*00d0*/  MOV R0, 0x8 ;  /* 0x0000000800007802 */ /* 0x000fe20000000f00 */
[----:B------:R-:W0:Y:S01]  /*00e0*/  LDCU.64 UR4, c[0x4][URZ] ;  /* 0x01000000ff0477ac */ /* 0x000e220008000a00 */
[----:B------:R-:W-:Y:S02]  /*00f0*/  CS2R R6, SRZ ;  /* 0x0000000000067805 */ /* 0x000fe4000001ff00 */
[----:B------:R1:W2:Y:S01]  /*0100*/  LDC.64 R2, c[0x4][R0] ;  /* 0x0100000000027b82 */ /* 0x0002a20000000a00 */
[----:B0-----:R-:W-:Y:S02]  /*0110*/  IMAD.U32 R4, RZ, RZ, UR4 ;  /* 0x00000004ff047e24 */ /* 0x001fe4000f8e00ff */
[----:B-1----:R-:W-:-:S07]  /*0120*/  IMAD.U32 R5, RZ, RZ, UR5 ;  /* 0x00000005ff057e24 */ /* 0x002fce000f8e00ff */
[----:B------:R-:W-:-:S07]  /*0130*/  LEPC R20, `(.L_x_6) ;  /* 0x000000001014794e */ /* 0x000fce0000000000 */
[----:B--2---:R-:W-:Y:S05]  /*0140*/  CALL.ABS.NOINC R2 ;  /* 0x0000000002007343 */ /* 0x004fea0003c00000 */
.L_x_6:
[----:B------:R-:W-:Y:S05]  /*0150*/  EXIT ;  /* 0x000000000000794d */ /* 0x000fea0003800000 */
.L_x_7:
        /* <DEDUP_REMOVED lines=10> */
.L_x_9:


//--------------------- .nv.global.init           --------------------------
	.section	.nv.global.init,"aw",@progbits
.nv.global.init:
	.type		$str,@object
	.size		$str,(.L_1 - $str)
$str:
        /*0000*/ 	.byte	0x67, 0x6f, 0x74, 0x20, 0x63, 0x61, 0x6c, 0x6c, 0x65, 0x64, 0x0a, 0x00
.L_1:


//--------------------- .nv.shared.reserved.0     --------------------------
	.section	.nv.shared.reserved.0,"aw",@nobits
	.weak		__nv_reservedSMEM_offset_0_alias
	.size		__nv_reservedSMEM_offset_0_alias, 0, 64
	.other		__nv_reservedSMEM_offset_0_alias,@"STO_CUDA_RESERVED_SHARED STV_DEFAULT"
__nv_reservedSMEM_offset_0_alias:
	.zero		0
	.zero		64


//--------------------- .nv.constant0.matmul      --------------------------
	.section	.nv.constant0.matmul,"a",@progbits
	.sectionflags	@""
	.align	4
.nv.constant0.matmul:
	.zero		924


//--------------------- .nv.constant0.compress    --------------------------
	.section	.nv.constant0.compress,"a",@progbits
	.sectionflags	@""
	.align	4
.nv.constant0.compress:
	.zero		912


//--------------------- SYMBOLS --------------------------

	.type		.nv.reservedSmem.offset0,@object
	.size		.nv.reservedSmem.offset0,0x4
	.type		vprintf,@function
